//
// Generated by NVIDIA NVVM Compiler
//
// Compiler Build ID: CL-36424714
// Cuda compilation tools, release 13.0, V13.0.88
// Based on NVVM 20.0.0
//

.version 9.0
.target sm_100
.address_size 64

	// .globl	_Z15reductionKernelPfmS_

.visible .entry _Z15reductionKernelPfmS_(
	.param .u64 .ptr .align 1 _Z15reductionKernelPfmS__param_0,
	.param .u64 _Z15reductionKernelPfmS__param_1,
	.param .u64 .ptr .align 1 _Z15reductionKernelPfmS__param_2
)
{
	.reg .pred 	%p<12>;
	.reg .b32 	%r<24>;
	.reg .b32 	%f<20>;
	.reg .b64 	%rd<14>;

	ld.param.u64 	%rd6, [_Z15reductionKernelPfmS__param_0];
	ld.param.u64 	%rd4, [_Z15reductionKernelPfmS__param_1];
	ld.param.u64 	%rd5, [_Z15reductionKernelPfmS__param_2];
	cvta.to.global.u64 	%rd7, %rd6;
	mov.u32 	%r4, %ntid.x;
	mov.u32 	%r5, %ctaid.x;
	mov.u32 	%r6, %tid.x;
	mad.lo.s32 	%r7, %r4, %r5, %r6;
	cvt.u64.u32 	%rd8, %r7;
	cvt.u64.u32 	%rd1, %r6;
	mul.wide.u32 	%rd9, %r7, 4;
	add.s64 	%rd10, %rd7, %rd9;
	ld.global.f32 	%f19, [%rd10];
	and.b64  	%rd11, %rd4, -32;
	setp.le.u64 	%p1, %rd11, %rd8;
	@%p1 bra 	$L__BB0_2;
	mov.b32 	%r13, %f19;
	shfl.sync.down.b32	%r14|%p6, %r13, 16, 31, -1;
	mov.b32 	%f8, %r14;
	add.f32 	%f9, %f19, %f8;
	mov.b32 	%r15, %f9;
	shfl.sync.down.b32	%r16|%p7, %r15, 8, 31, -1;
	mov.b32 	%f10, %r16;
	add.f32 	%f11, %f9, %f10;
	mov.b32 	%r17, %f11;
	shfl.sync.down.b32	%r18|%p8, %r17, 4, 31, -1;
	mov.b32 	%f12, %r18;
	add.f32 	%f13, %f11, %f12;
	mov.b32 	%r19, %f13;
	shfl.sync.down.b32	%r20|%p9, %r19, 2, 31, -1;
	mov.b32 	%f14, %r20;
	add.f32 	%f15, %f13, %f14;
	mov.b32 	%r21, %f15;
	shfl.sync.down.b32	%r22|%p10, %r21, 1, 31, -1;
	mov.b32 	%f16, %r22;
	add.f32 	%f19, %f15, %f16;
	bra.uni 	$L__BB0_5;
$L__BB0_2:
	cvt.u32.u64 	%r8, %rd4;
	and.b32  	%r1, %r8, 31;
	setp.lt.u32 	%p2, %r1, 2;
	@%p2 bra 	$L__BB0_5;
	and.b64  	%rd2, %rd1, 31;
	add.s32 	%r10, %r1, -1;
	cvt.u64.u32 	%rd3, %r10;
	mov.b32 	%r23, 1;
$L__BB0_4:
	setp.lt.u64 	%p3, %rd2, %rd3;
	mov.b32 	%r11, %f19;
	shfl.sync.down.b32	%r12|%p4, %r11, %r23, 31, -1;
	mov.b32 	%f6, %r12;
	add.f32 	%f7, %f19, %f6;
	selp.f32 	%f19, %f7, %f19, %p3;
	shl.b32 	%r23, %r23, 1;
	setp.lt.u32 	%p5, %r23, %r1;
	@%p5 bra 	$L__BB0_4;
$L__BB0_5:
	and.b64  	%rd12, %rd1, 31;
	setp.ne.s64 	%p11, %rd12, 0;
	@%p11 bra 	$L__BB0_7;
	cvta.to.global.u64 	%rd13, %rd5;
	atom.global.add.f32 	%f17, [%rd13], %f19;
$L__BB0_7:
	ret;

}


// ===== COMPILED SASS (sm_100) =====

	.target	sm_100

	.elftype	@"ET_EXEC"


//--------------------- .note.nv.tkinfo           --------------------------
	.section	.note.nv.tkinfo,"",@"SHT_NOTE"
	.sectionflags	@"SHF_NOTE_NV_TKINFO"
	.tkinfo
        /*0018*/ 	.word	0x00000002
        /*0030*/ 	.string	""
        /*0030*/ 	.string	"ptxas"
        /*0030*/ 	.string	"Cuda compilation tools, release 13.0, V13.0.88"
        /*0030*/ 	.string	"Build cuda_13.0.r13.0/compiler.36424714_0"
        /*0030*/ 	.string	"-arch sm_100 -m 64 "



//--------------------- .note.nv.cuinfo           --------------------------
	.section	.note.nv.cuinfo,"",@"SHT_NOTE"
	.sectionflags	@"SHF_NOTE_NV_CUINFO"
        /*0018*/ 	.short	0x0002
        /*001a*/ 	.short	0x0064
        /*001c*/ 	.short	0x0082
	.zero		2


//--------------------- .nv.info                  --------------------------
	.section	.nv.info,"",@"SHT_CUDA_INFO"
	.align	4


	//----- nvinfo : EIATTR_REGCOUNT
	.align		4
        /*0000*/ 	.byte	0x04, 0x2f
        /*0002*/ 	.short	(.L_1 - .L_0)
	.align		4
.L_0:
        /*0004*/ 	.word	index@(_Z15reductionKernelPfmS_)
        /*0008*/ 	.word	0x0000000d


	//----- nvinfo : EIATTR_FRAME_SIZE
	.align		4
.L_1:
        /*000c*/ 	.byte	0x04, 0x11
        /*000e*/ 	.short	(.L_3 - .L_2)
	.align		4
.L_2:
        /*0010*/ 	.word	index@(_Z15reductionKernelPfmS_)
        /*0014*/ 	.word	0x00000000


	//----- nvinfo : EIATTR_MIN_STACK_SIZE
	.align		4
.L_3:
        /*0018*/ 	.byte	0x04, 0x12
        /*001a*/ 	.short	(.L_5 - .L_4)
	.align		4
.L_4:
        /*001c*/ 	.word	index@(_Z15reductionKernelPfmS_)
        /*0020*/ 	.word	0x00000000
.L_5:


//--------------------- .nv.compat                --------------------------
	.section	.nv.compat,"",@"SHT_CUDA_COMPAT_INFO"
	.align	4
        /*0000*/ 	.byte	0x02, 0x09, 0x00, 0x00, 0x02, 0x02, 0x01, 0x00, 0x02, 0x05, 0x05, 0x00, 0x03, 0x07, 0x01, 0x01
        /*0010*/ 	.byte	0x02, 0x03, 0x00, 0x00, 0x02, 0x06, 0x01, 0x00, 0x04, 0x0b, 0x08, 0x00, 0x09, 0x00, 0x00, 0x00
        /*0020*/ 	.byte	0x00, 0x00, 0x00, 0x00


//--------------------- .nv.info._Z15reductionKernelPfmS_ --------------------------
	.section	.nv.info._Z15reductionKernelPfmS_,"",@"SHT_CUDA_INFO"
	.sectionflags	@""
	.align	4


	//----- nvinfo : EIATTR_CUDA_API_VERSION
	.align		4
        /*0000*/ 	.byte	0x04, 0x37
        /*0002*/ 	.short	(.L_7 - .L_6)
.L_6:
        /*0004*/ 	.word	0x00000082


	//----- nvinfo : EIATTR_KPARAM_INFO
	.align		4
.L_7:
        /*0008*/ 	.byte	0x04, 0x17
        /*000a*/ 	.short	(.L_9 - .L_8)
.L_8:
        /*000c*/ 	.word	0x00000000
        /*0010*/ 	.short	0x0002
        /*0012*/ 	.short	0x0010
        /*0014*/ 	.byte	0x00, 0xf5, 0x21, 0x00


	//----- nvinfo : EIATTR_KPARAM_INFO
	.align		4
.L_9:
        /*0018*/ 	.byte	0x04, 0x17
        /*001a*/ 	.short	(.L_11 - .L_10)
.L_10:
        /*001c*/ 	.word	0x00000000
        /*0020*/ 	.short	0x0001
        /*0022*/ 	.short	0x0008
        /*0024*/ 	.byte	0x00, 0xf0, 0x21, 0x00


	//----- nvinfo : EIATTR_KPARAM_INFO
	.align		4
.L_11:
        /*0028*/ 	.byte	0x04, 0x17
        /*002a*/ 	.short	(.L_13 - .L_12)
.L_12:
        /*002c*/ 	.word	0x00000000
        /*0030*/ 	.short	0x0000
        /*0032*/ 	.short	0x0000
        /*0034*/ 	.byte	0x00, 0xf5, 0x21, 0x00


	//----- nvinfo : EIATTR_SPARSE_MMA_MASK
	.align		4
.L_13:
        /*0038*/ 	.byte	0x03, 0x50
        /*003a*/ 	.short	0x0000


	//----- nvinfo : EIATTR_MAXREG_COUNT
	.align		4
        /*003c*/ 	.byte	0x03, 0x1b
        /*003e*/ 	.short	0x00ff


	//----- nvinfo : EIATTR_MERCURY_ISA_VERSION
	.align		4
        /*0040*/ 	.byte	0x03, 0x5f
        /*0042*/ 	.short	0x0101


	//----- nvinfo : EIATTR_COOP_GROUP_MASK_REGIDS
	.align		4
        /*0044*/ 	.byte	0x04, 0x29
        /*0046*/ 	.short	(.L_15 - .L_14)


	//   ....[0]....
.L_14:
        /*0048*/ 	.word	0xffffffff


	//   ....[1]....
        /*004c*/ 	.word	0xffffffff


	//   ....[2]....
        /*0050*/ 	.word	0xffffffff


	//   ....[3]....
        /*0054*/ 	.word	0xffffffff


	//   ....[4]....
        /*0058*/ 	.word	0xffffffff


	//   ....[5]....
        /*005c*/ 	.word	0xffffffff


	//   ....[6]....
        /*0060*/ 	.word	0x05000008


	//   ....[7]....
        /*0064*/ 	.word	0x05000008


	//   ....[8]....
        /*0068*/ 	.word	0x05000008


	//   ....[9]....
        /*006c*/ 	.word	0x05000008


	//   ....[10]....
        /*0070*/ 	.word	0x05000008


	//   ....[11]....
        /*0074*/ 	.word	0x05000008


	//----- nvinfo : EIATTR_COOP_GROUP_INSTR_OFFSETS
	.align		4
.L_15:
        /*0078*/ 	.byte	0x04, 0x28
        /*007a*/ 	.short	(.L_17 - .L_16)


	//   ....[0]....
.L_16:
        /*007c*/ 	.word	0x00000110


	//   ....[1]....
        /*0080*/ 	.word	0x00000130


	//   ....[2]....
        /*0084*/ 	.word	0x00000150


	//   ....[3]....
        /*0088*/ 	.word	0x00000170


	//   ....[4]....
        /*008c*/ 	.word	0x00000190


	//   ....[5]....
        /*0090*/ 	.word	0x00000260


	//   ....[6]....
        /*0094*/ 	.word	0x00000350


	//   ....[7]....
        /*0098*/ 	.word	0x000003c0


	//   ....[8]....
        /*009c*/ 	.word	0x00000430


	//   ....[9]....
        /*00a0*/ 	.word	0x000004a0


	//   ....[10]....
        /*00a4*/ 	.word	0x00000510


	//   ....[11]....
        /*00a8*/ 	.word	0x00000590


	//----- nvinfo : EIATTR_VRC_CTA_INIT_COUNT
	.align		4
.L_17:
        /*00ac*/ 	.byte	0x02, 0x4a
	.zero		1
	.zero		1


	//----- nvinfo : EIATTR_EXIT_INSTR_OFFSETS
	.align		4
        /*00b0*/ 	.byte	0x04, 0x1c
        /*00b2*/ 	.short	(.L_19 - .L_18)


	//   ....[0]....
.L_18:
        /*00b4*/ 	.word	0x000002d0


	//   ....[1]....
        /*00b8*/ 	.word	0x00000300


	//----- nvinfo : EIATTR_CRS_STACK_SIZE
	.align		4
.L_19:
        /*00bc*/ 	.byte	0x04, 0x1e
        /*00be*/ 	.short	(.L_21 - .L_20)
.L_20:
        /*00c0*/ 	.word	0x00000000


	//----- nvinfo : EIATTR_CBANK_PARAM_SIZE
	.align		4
.L_21:
        /*00c4*/ 	.byte	0x03, 0x19
        /*00c6*/ 	.short	0x0018


	//----- nvinfo : EIATTR_PARAM_CBANK
	.align		4
        /*00c8*/ 	.byte	0x04, 0x0a
        /*00ca*/ 	.short	(.L_23 - .L_22)
	.align		4
.L_22:
        /*00cc*/ 	.word	index@(.nv.constant0._Z15reductionKernelPfmS_)
        /*00d0*/ 	.short	0x0380
        /*00d2*/ 	.short	0x0018


	//----- nvinfo : EIATTR_SW_WAR
	.align		4
.L_23:
        /*00d4*/ 	.byte	0x04, 0x36
        /*00d6*/ 	.short	(.L_25 - .L_24)
.L_24:
        /*00d8*/ 	.word	0x00000008
.L_25:


//--------------------- .nv.callgraph             --------------------------
	.section	.nv.callgraph,"",@"SHT_CUDA_CALLGRAPH"
	.align	4
	.sectionentsize	8
	.align		4
        /*0000*/ 	.word	0x00000000
	.align		4
        /*0004*/ 	.word	0xffffffff
	.align		4
        /*0008*/ 	.word	0x00000000
	.align		4
        /*000c*/ 	.word	0xfffffffe
	.align		4
        /*0010*/ 	.word	0x00000000
	.align		4
        /*0014*/ 	.word	0xfffffffd
	.align		4
        /*0018*/ 	.word	0x00000000
	.align		4
        /*001c*/ 	.word	0xfffffffc


//--------------------- .text._Z15reductionKernelPfmS_ --------------------------
	.section	.text._Z15reductionKernelPfmS_,"ax",@progbits
	.align	128
        .global         _Z15reductionKernelPfmS_
        .type           _Z15reductionKernelPfmS_,@function
        .size           _Z15reductionKernelPfmS_,(.L_x_16 - _Z15reductionKernelPfmS_)
        .other          _Z15reductionKernelPfmS_,@"STO_CUDA_ENTRY STV_DEFAULT"
_Z15reductionKernelPfmS_:
.text._Z15reductionKernelPfmS_:
[----:B------:R-:W-:Y:S01]  /*0000*/  LDC R1, c[0x0][0x37c] ;  /* 0x0000df00ff017b82 */ /* 0x000fe20000000800 */
[----:B------:R-:W0:Y:S07]  /*0010*/  S2R R5, SR_CTAID.X ;  /* 0x0000000000057919 */ /* 0x000e2e0000002500 */
[----:B------:R-:W1:Y:S01]  /*0020*/  LDC.64 R2, c[0x0][0x380] ;  /* 0x0000e000ff027b82 */ /* 0x000e620000000a00 */
[----:B------:R-:W0:Y:S01]  /*0030*/  LDCU UR6, c[0x0][0x360] ;  /* 0x00006c00ff0677ac */ /* 0x000e220008000800 */
[----:B------:R-:W0:Y:S01]  /*0040*/  S2R R0, SR_TID.X ;  /* 0x0000000000007919 */ /* 0x000e220000002100 */
[----:B------:R-:W2:Y:S05]  /*0050*/  LDCU.64 UR4, c[0x0][0x358] ;  /* 0x00006b00ff0477ac */ /* 0x000eaa0008000a00 */
[----:B------:R-:W3:Y:S01]  /*0060*/  LDC.64 R8, c[0x0][0x388] ;  /* 0x0000e200ff087b82 */ /* 0x000ee20000000a00 */
[----:B0-----:R-:W-:-:S04]  /*0070*/  IMAD R5, R5, UR6, R0 ;  /* 0x0000000605057c24 */ /* 0x001fc8000f8e0200 */
[----:B-1----:R-:W-:-:S05]  /*0080*/  IMAD.WIDE.U32 R2, R5, 0x4, R2 ;  /* 0x0000000405027825 */ /* 0x002fca00078e0002 */
[----:B--2---:R0:W5:Y:S01]  /*0090*/  LDG.E R7, desc[UR4][R2.64] ;  /* 0x0000000402077981 */ /* 0x004162000c1e1900 */
[----:B---3--:R-:W-:Y:S01]  /*00a0*/  LOP3.LUT R4, R8, 0xffffffe0, RZ, 0xc0, !PT ;  /* 0xffffffe008047812 */ /* 0x008fe200078ec0ff */
[----:B------:R-:W-:Y:S03]  /*00b0*/  BSSY B0, `(.L_x_0) ;  /* 0x0000020000007945 */ /* 0x000fe60003800000 */
[----:B------:R-:W-:-:S04]  /*00c0*/  ISETP.GT.U32.AND P0, PT, R4, R5, PT ;  /* 0x000000050400720c */ /* 0x000fc80003f04070 */
[----:B------:R-:W-:-:S13]  /*00d0*/  ISETP.GT.U32.AND.EX P0, PT, R9, RZ, PT, P0 ;  /* 0x000000ff0900720c */ /* 0x000fda0003f04100 */
[----:B0-----:R-:W-:Y:S05]  /*00e0*/  @!P0 BRA `(.L_x_1) ;  /* 0x0000000000348947 */ /* 0x001fea0003800000 */
[----:B------:R-:W-:-:S03]  /*00f0*/  UMOV UR6, 0xffffffff ;  /* 0xffffffff00067882 */ /* 0x000fc60000000000 */
[----:B------:R-:W-:Y:S05]  /*0100*/  BRA.DIV UR6, `(.L_x_2) ;  /* 0x0000000206807947 */ /* 0x000fea000b800000 */
[----:B-----5:R-:W0:Y:S02]  /*0110*/  SHFL.DOWN PT, R2, R7, 0x10, 0x1f ;  /* 0x0a001f0007027f89 */ /* 0x020e2400000e0000 */
[----:B0-----:R-:W-:-:S05]  /*0120*/  FADD R2, R7, R2 ;  /* 0x0000000207027221 */ /* 0x001fca0000000000 */
[----:B------:R-:W0:Y:S02]  /*0130*/  SHFL.DOWN PT, R3, R2, 0x8, 0x1f ;  /* 0x09001f0002037f89 */ /* 0x000e2400000e0000 */
[----:B0-----:R-:W-:-:S05]  /*0140*/  FADD R3, R2, R3 ;  /* 0x0000000302037221 */ /* 0x001fca0000000000 */
[----:B------:R-:W0:Y:S02]  /*0150*/  SHFL.DOWN PT, R4, R3, 0x4, 0x1f ;  /* 0x08801f0003047f89 */ /* 0x000e2400000e0000 */
[----:B0-----:R-:W-:-:S05]  /*0160*/  FADD R4, R3, R4 ;  /* 0x0000000403047221 */ /* 0x001fca0000000000 */
[----:B------:R-:W0:Y:S02]  /*0170*/  SHFL.DOWN PT, R5, R4, 0x2, 0x1f ;  /* 0x08401f0004057f89 */ /* 0x000e2400000e0000 */
[----:B0-----:R-:W-:-:S05]  /*0180*/  FADD R5, R4, R5 ;  /* 0x0000000504057221 */ /* 0x001fca0000000000 */
[----:B------:R0:W1:Y:S02]  /*0190*/  SHFL.DOWN PT, R6, R5, 0x1, 0x1f ;  /* 0x08201f0005067f89 */ /* 0x00006400000e0000 */
.L_x_11:
[----:B-1----:R-:W-:Y:S01]  /*01a0*/  FADD R7, R5, R6 ;  /* 0x0000000605077221 */ /* 0x002fe20000000000 */
[----:B------:R-:W-:Y:S06]  /*01b0*/  BRA `(.L_x_3) ;  /* 0x00000000003c7947 */ /* 0x000fec0003800000 */
.L_x_1:
[----:B------:R-:W-:-:S04]  /*01c0*/  LOP3.LUT R2, R8, 0x1f, RZ, 0xc0, !PT ;  /* 0x0000001f08027812 */ /* 0x000fc800078ec0ff */
[----:B------:R-:W-:-:S13]  /*01d0*/  ISETP.GE.U32.AND P0, PT, R2, 0x2, PT ;  /* 0x000000020200780c */ /* 0x000fda0003f06070 */
[----:B------:R-:W-:Y:S05]  /*01e0*/  @!P0 BRA `(.L_x_3) ;  /* 0x0000000000308947 */ /* 0x000fea0003800000 */
[----:B------:R-:W-:Y:S02]  /*01f0*/  LOP3.LUT R4, R0, 0x1f, RZ, 0xc0, !PT ;  /* 0x0000001f00047812 */ /* 0x000fe400078ec0ff */
[----:B------:R-:W-:-:S04]  /*0200*/  IADD3 R3, PT, PT, R2, -0x1, RZ ;  /* 0xffffffff02037810 */ /* 0x000fc80007ffe0ff */
[----:B------:R-:W-:Y:S01]  /*0210*/  ISETP.GE.U32.AND P0, PT, R4, R3, PT ;  /* 0x000000030400720c */ /* 0x000fe20003f06070 */
[----:B------:R-:W-:-:S03]  /*0220*/  IMAD.MOV.U32 R3, RZ, RZ, 0x1 ;  /* 0x00000001ff037424 */ /* 0x000fc600078e00ff */
[----:B------:R-:W-:-:S13]  /*0230*/  ISETP.GE.U32.AND.EX P0, PT, RZ, RZ, PT, P0 ;  /* 0x000000ffff00720c */ /* 0x000fda0003f06100 */
.L_x_5:
[----:B------:R-:W-:-:S03]  /*0240*/  UMOV UR6, 0xffffffff ;  /* 0xffffffff00067882 */ /* 0x000fc60000000000 */
[----:B------:R-:W-:Y:S05]  /*0250*/  BRA.DIV UR6, `(.L_x_4) ;  /* 0x0000000206b87947 */ /* 0x000fea000b800000 */
[----:B-----5:R0:W1:Y:S02]  /*0260*/  SHFL.DOWN PT, R4, R7, R3, 0x1f ;  /* 0x08001f0307047589 */ /* 0x02006400000e0000 */
.L_x_14:
[----:B0-----:R-:W-:Y:S01]  /*0270*/  SHF.L.U32 R3, R3, 0x1, RZ ;  /* 0x0000000103037819 */ /* 0x001fe200000006ff */
[----:B-1----:R-:W-:-:S03]  /*0280*/  @!P0 FADD R7, R4, R7 ;  /* 0x0000000704078221 */ /* 0x002fc60000000000 */
[----:B------:R-:W-:-:S13]  /*0290*/  ISETP.GE.U32.AND P1, PT, R3, R2, PT ;  /* 0x000000020300720c */ /* 0x000fda0003f26070 */
[----:B------:R-:W-:Y:S05]  /*02a0*/  @!P1 BRA `(.L_x_5) ;  /* 0xfffffffc00e49947 */ /* 0x000fea000383ffff */
.L_x_3:
[----:B------:R-:W-:Y:S05]  /*02b0*/  BSYNC B0 ;  /* 0x0000000000007941 */ /* 0x000fea0003800000 */
.L_x_0:
[----:B------:R-:W-:-:S13]  /*02c0*/  LOP3.LUT P0, RZ, R0, 0x1f, RZ, 0xc0, !PT ;  /* 0x0000001f00ff7812 */ /* 0x000fda000780c0ff */
[----:B------:R-:W-:Y:S05]  /*02d0*/  @P0 EXIT ;  /* 0x000000000000094d */ /* 0x000fea0003800000 */
[----:B------:R-:W1:Y:S02]  /*02e0*/  LDC.64 R2, c[0x0][0x390] ;  /* 0x0000e400ff027b82 */ /* 0x000e640000000a00 */
[----:B-1---5:R-:W-:Y:S01]  /*02f0*/  REDG.E.ADD.F32.FTZ.RN.STRONG.GPU desc[UR4][R2.64], R7 ;  /* 0x00000007020079a6 */ /* 0x022fe2000c12f304 */
[----:B------:R-:W-:Y:S05]  /*0300*/  EXIT ;  /* 0x000000000000794d */ /* 0x000fea0003800000 */
.L_x_2:
[----:B------:R-:W-:Y:S02]  /*0310*/  HFMA2 R10, -RZ, RZ, 0, 1.847743988037109375e-06 ;  /* 0x0000001fff0a7431 */ /* 0x000fe400000001ff */
[----:B------:R-:W-:Y:S02]  /*0320*/  IMAD.MOV.U32 R9, RZ, RZ, 0x10 ;  /* 0x00000010ff097424 */ /* 0x000fe400078e00ff */
[----:B------:R-:W-:-:S07]  /*0330*/  IMAD.MOV.U32 R8, RZ, RZ, -0x1 ;  /* 0xffffffffff087424 */ /* 0x000fce00078e00ff */
[----:B-----5:R-:W-:Y:S05]  /*0340*/  WARPSYNC.COLLECTIVE R8, `(.L_x_6) ;  /* 0x0000000008087348 */ /* 0x020fea0003c00000 */
[----:B-----5:R0:W1:Y:S02]  /*0350*/  SHFL.DOWN P1, R6, R7, R9, R10 ;  /* 0x0800000907067389 */ /* 0x020064000002000a */
[----:B01----:R-:W-:Y:S05]  /*0360*/  ENDCOLLECTIVE ;  /* 0x000000000000791b */ /* 0x003fea0003800000 */
.L_x_6:
[----:B------:R-:W-:Y:S01]  /*0370*/  HFMA2 R9, -RZ, RZ, 0, 4.76837158203125e-07 ;  /* 0x00000008ff097431 */ /* 0x000fe200000001ff */
[----:B------:R-:W-:-:S05]  /*0380*/  MOV R2, R6 ;  /* 0x0000000600027202 */ /* 0x000fca0000000f00 */
[----:B------:R-:W-:-:S04]  /*0390*/  FADD R2, R7, R2 ;  /* 0x0000000207027221 */ /* 0x000fc80000000000 */
[----:B------:R-:W-:-:S07]  /*03a0*/  IMAD.MOV.U32 R7, RZ, RZ, R2 ;  /* 0x000000ffff077224 */ /* 0x000fce00078e0002 */
[----:B------:R-:W-:Y:S05]  /*03b0*/  WARPSYNC.COLLECTIVE R8, `(.L_x_7) ;  /* 0x0000000008087348 */ /* 0x000fea0003c00000 */
[----:B------:R0:W1:Y:S02]  /*03c0*/  SHFL.DOWN P1, R6, R7, R9, R10 ;  /* 0x0800000907067389 */ /* 0x000064000002000a */
[----:B01----:R-:W-:Y:S05]  /*03d0*/  ENDCOLLECTIVE ;  /* 0x000000000000791b */ /* 0x003fea0003800000 */
.L_x_7:
[----:B------:R-:W-:Y:S02]  /*03e0*/  IMAD.MOV.U32 R9, RZ, RZ, 0x4 ;  /* 0x00000004ff097424 */ /* 0x000fe400078e00ff */
[----:B------:R-:W-:-:S04]  /*03f0*/  IMAD.MOV.U32 R3, RZ, RZ, R6 ;  /* 0x000000ffff037224 */ /* 0x000fc800078e0006 */
[----:B------:R-:W-:-:S05]  /*0400*/  FADD R3, R2, R3 ;  /* 0x0000000302037221 */ /* 0x000fca0000000000 */
[----:B------:R-:W-:-:S07]  /*0410*/  MOV R7, R3 ;  /* 0x0000000300077202 */ /* 0x000fce0000000f00 */
[----:B------:R-:W-:Y:S05]  /*0420*/  WARPSYNC.COLLECTIVE R8, `(.L_x_8) ;  /* 0x0000000008087348 */ /* 0x000fea0003c00000 */
[----:B------:R0:W1:Y:S02]  /*0430*/  SHFL.DOWN P1, R6, R7, R9, R10 ;  /* 0x0800000907067389 */ /* 0x000064000002000a */
[----:B01----:R-:W-:Y:S05]  /*0440*/  ENDCOLLECTIVE ;  /* 0x000000000000791b */ /* 0x003fea0003800000 */
.L_x_8:
[----:B------:R-:W-:Y:S01]  /*0450*/  HFMA2 R9, -RZ, RZ, 0, 1.1920928955078125e-07 ;  /* 0x00000002ff097431 */ /* 0x000fe200000001ff */
[----:B------:R-:W-:-:S05]  /*0460*/  MOV R4, R6 ;  /* 0x0000000600047202 */ /* 0x000fca0000000f00 */
[----:B------:R-:W-:-:S04]  /*0470*/  FADD R4, R3, R4 ;  /* 0x0000000403047221 */ /* 0x000fc80000000000 */
[----:B------:R-:W-:-:S07]  /*0480*/  IMAD.MOV.U32 R7, RZ, RZ, R4 ;  /* 0x000000ffff077224 */ /* 0x000fce00078e0004 */
[----:B------:R-:W-:Y:S05]  /*0490*/  WARPSYNC.COLLECTIVE R8, `(.L_x_9) ;  /* 0x0000000008087348 */ /* 0x000fea0003c00000 */
[----:B------:R0:W1:Y:S02]  /*04a0*/  SHFL.DOWN P1, R6, R7, R9, R10 ;  /* 0x0800000907067389 */ /* 0x000064000002000a */
[----:B01----:R-:W-:Y:S05]  /*04b0*/  ENDCOLLECTIVE ;  /* 0x000000000000791b */ /* 0x003fea0003800000 */
.L_x_9:
[----:B------:R-:W-:Y:S02]  /*04c0*/  IMAD.MOV.U32 R9, RZ, RZ, 0x1 ;  /* 0x00000001ff097424 */ /* 0x000fe400078e00ff */
[----:B------:R-:W-:-:S04]  /*04d0*/  IMAD.MOV.U32 R5, RZ, RZ, R6 ;  /* 0x000000ffff057224 */ /* 0x000fc800078e0006 */
[----:B------:R-:W-:-:S05]  /*04e0*/  FADD R5, R4, R5 ;  /* 0x0000000504057221 */ /* 0x000fca0000000000 */
[----:B------:R-:W-:-:S07]  /*04f0*/  MOV R7, R5 ;  /* 0x0000000500077202 */ /* 0x000fce0000000f00 */
[----:B------:R-:W-:Y:S05]  /*0500*/  WARPSYNC.COLLECTIVE R8, `(.L_x_10) ;  /* 0x0000000008087348 */ /* 0x000fea0003c00000 */
[----:B------:R0:W1:Y:S02]  /*0510*/  SHFL.DOWN P1, R6, R7, R9, R10 ;  /* 0x0800000907067389 */ /* 0x000064000002000a */
[----:B01----:R-:W-:Y:S05]  /*0520*/  ENDCOLLECTIVE ;  /* 0x000000000000791b */ /* 0x003fea0003800000 */
.L_x_10:
[----:B------:R-:W-:Y:S05]  /*0530*/  BRA `(.L_x_11) ;  /* 0xfffffffc00187947 */ /* 0x000fea000383ffff */
.L_x_4:
[----:B------:R-:W-:Y:S01]  /*0540*/  BSSY B1, `(.L_x_12) ;  /* 0x0000007000017945 */ /* 0x000fe20003800000 */
[----:B------:R-:W-:Y:S01]  /*0550*/  MOV R9, R3 ;  /* 0x0000000300097202 */ /* 0x000fe20000000f00 */
[----:B------:R-:W-:Y:S01]  /*0560*/  IMAD.MOV.U32 R10, RZ, RZ, 0x1f ;  /* 0x0000001fff0a7424 */ /* 0x000fe200078e00ff */
[----:B------:R-:W-:-:S07]  /*0570*/  MOV R8, 0xffffffff ;  /* 0xffffffff00087802 */ /* 0x000fce0000000f00 */
[----:B-----5:R-:W-:Y:S05]  /*0580*/  WARPSYNC.COLLECTIVE R8, `(.L_x_13) ;  /* 0x0000000008087348 */ /* 0x020fea0003c00000 */
[----:B-----5:R0:W1:Y:S02]  /*0590*/  SHFL.DOWN P1, R6, R7, R9, R10 ;  /* 0x0800000907067389 */ /* 0x020064000002000a */
[----:B01----:R-:W-:Y:S05]  /*05a0*/  ENDCOLLECTIVE ;  /* 0x000000000000791b */ /* 0x003fea0003800000 */
.L_x_13:
[----:B------:R-:W-:Y:S05]  /*05b0*/  BSYNC B1 ;  /* 0x0000000000017941 */ /* 0x000fea0003800000 */
.L_x_12:
[----:B------:R-:W-:Y:S01]  /*05c0*/  MOV R4, R6 ;  /* 0x0000000600047202 */ /* 0x000fe20000000f00 */
[----:B------:R-:W-:Y:S06]  /*05d0*/  BRA `(.L_x_14) ;  /* 0xfffffffc00247947 */ /* 0x000fec000383ffff */
.L_x_15:
[----:B------:R-:W-:-:S00]  /*05e0*/  BRA `(.L_x_15) ;  /* 0xfffffffc00fc7947 */ /* 0x000fc0000383ffff */
[----:B------:R-:W-:-:S00]  /*05f0*/  NOP ;  /* 0x0000000000007918 */ /* 0x000fc00000000000 */
        /* <DEDUP_REMOVED lines=8> */
.L_x_16:


//--------------------- .nv.shared.reserved.0     --------------------------
	.section	.nv.shared.reserved.0,"aw",@nobits
	.weak		__nv_reservedSMEM_offset_0_alias
	.size		__nv_reservedSMEM_offset_0_alias, 0, 64
	.other		__nv_reservedSMEM_offset_0_alias,@"STO_CUDA_RESERVED_SHARED STV_DEFAULT"
__nv_reservedSMEM_offset_0_alias:
	.zero		0
	.zero		64


//--------------------- .nv.constant0._Z15reductionKernelPfmS_ --------------------------
	.section	.nv.constant0._Z15reductionKernelPfmS_,"a",@progbits
	.sectionflags	@""
	.align	4
.nv.constant0._Z15reductionKernelPfmS_:
	.zero		920


//--------------------- SYMBOLS --------------------------

	.type		.nv.reservedSmem.offset0,@object
	.size		.nv.reservedSmem.offset0,0x4
